//
// Generated by NVIDIA NVVM Compiler
//
// Compiler Build ID: CL-36424714
// Cuda compilation tools, release 13.0, V13.0.88
// Based on NVVM 20.0.0
//

.version 9.0
.target sm_100
.address_size 64

	// .globl	_Z7relax_UPfPiS_S0_Pbi

.visible .entry _Z7relax_UPfPiS_S0_Pbi(
	.param .u64 .ptr .align 1 _Z7relax_UPfPiS_S0_Pbi_param_0,
	.param .u64 .ptr .align 1 _Z7relax_UPfPiS_S0_Pbi_param_1,
	.param .u64 .ptr .align 1 _Z7relax_UPfPiS_S0_Pbi_param_2,
	.param .u64 .ptr .align 1 _Z7relax_UPfPiS_S0_Pbi_param_3,
	.param .u64 .ptr .align 1 _Z7relax_UPfPiS_S0_Pbi_param_4,
	.param .u32 _Z7relax_UPfPiS_S0_Pbi_param_5
)
{
	.reg .pred 	%p<7>;
	.reg .b16 	%rs<2>;
	.reg .b32 	%r<22>;
	.reg .b32 	%f<7>;
	.reg .b64 	%rd<22>;

	ld.param.u64 	%rd11, [_Z7relax_UPfPiS_S0_Pbi_param_0];
	ld.param.u64 	%rd7, [_Z7relax_UPfPiS_S0_Pbi_param_1];
	ld.param.u64 	%rd8, [_Z7relax_UPfPiS_S0_Pbi_param_2];
	ld.param.u64 	%rd9, [_Z7relax_UPfPiS_S0_Pbi_param_3];
	ld.param.u64 	%rd10, [_Z7relax_UPfPiS_S0_Pbi_param_4];
	ld.param.u32 	%r12, [_Z7relax_UPfPiS_S0_Pbi_param_5];
	cvta.to.global.u64 	%rd1, %rd11;
	mov.u32 	%r13, %tid.x;
	mov.u32 	%r14, %ctaid.x;
	mov.u32 	%r15, %ntid.x;
	mad.lo.s32 	%r1, %r14, %r15, %r13;
	setp.ge.s32 	%p1, %r1, %r12;
	@%p1 bra 	$L__BB0_9;
	cvta.to.global.u64 	%rd12, %rd10;
	cvt.s64.s32 	%rd13, %r1;
	add.s64 	%rd14, %rd12, %rd13;
	ld.global.u8 	%rs1, [%rd14];
	setp.eq.s16 	%p2, %rs1, 0;
	@%p2 bra 	$L__BB0_9;
	cvta.to.global.u64 	%rd15, %rd9;
	mul.wide.s32 	%rd16, %r1, 4;
	add.s64 	%rd2, %rd15, %rd16;
	ld.global.u32 	%r19, [%rd2];
	ld.global.u32 	%r21, [%rd2+4];
	setp.ge.s32 	%p3, %r19, %r21;
	@%p3 bra 	$L__BB0_9;
	add.s64 	%rd3, %rd1, %rd16;
	cvta.to.global.u64 	%rd4, %rd7;
	cvta.to.global.u64 	%rd5, %rd8;
$L__BB0_4:
	mul.wide.s32 	%rd18, %r19, 4;
	add.s64 	%rd19, %rd4, %rd18;
	ld.global.u32 	%r16, [%rd19];
	ld.global.f32 	%f3, [%rd3];
	add.s64 	%rd20, %rd5, %rd18;
	ld.global.f32 	%f4, [%rd20];
	add.f32 	%f1, %f3, %f4;
	mul.wide.s32 	%rd21, %r16, 4;
	add.s64 	%rd6, %rd1, %rd21;
	ld.global.f32 	%f2, [%rd6];
	setp.geu.f32 	%p4, %f1, %f2;
	@%p4 bra 	$L__BB0_8;
	mov.b32 	%r20, %f2;
$L__BB0_6:
	mov.b32 	%f5, %r20;
	min.f32 	%f6, %f1, %f5;
	mov.b32 	%r17, %f6;
	atom.relaxed.global.cas.b32 	%r8, [%rd6], %r20, %r17;
	setp.ne.s32 	%p5, %r20, %r8;
	mov.u32 	%r20, %r8;
	@%p5 bra 	$L__BB0_6;
	ld.global.u32 	%r21, [%rd2+4];
$L__BB0_8:
	add.s32 	%r19, %r19, 1;
	setp.lt.s32 	%p6, %r19, %r21;
	@%p6 bra 	$L__BB0_4;
$L__BB0_9:
	ret;

}


// ===== COMPILED SASS (sm_100) =====

	.target	sm_100

	.elftype	@"ET_EXEC"


//--------------------- .note.nv.tkinfo           --------------------------
	.section	.note.nv.tkinfo,"",@"SHT_NOTE"
	.sectionflags	@"SHF_NOTE_NV_TKINFO"
	.tkinfo
        /*0018*/ 	.word	0x00000002
        /*0030*/ 	.string	""
        /*0030*/ 	.string	"ptxas"
        /*0030*/ 	.string	"Cuda compilation tools, release 13.0, V13.0.88"
        /*0030*/ 	.string	"Build cuda_13.0.r13.0/compiler.36424714_0"
        /*0030*/ 	.string	"-arch sm_100 -m 64 "



//--------------------- .note.nv.cuinfo           --------------------------
	.section	.note.nv.cuinfo,"",@"SHT_NOTE"
	.sectionflags	@"SHF_NOTE_NV_CUINFO"
        /*0018*/ 	.short	0x0002
        /*001a*/ 	.short	0x0064
        /*001c*/ 	.short	0x0082
	.zero		2


//--------------------- .nv.info                  --------------------------
	.section	.nv.info,"",@"SHT_CUDA_INFO"
	.align	4


	//----- nvinfo : EIATTR_REGCOUNT
	.align		4
        /*0000*/ 	.byte	0x04, 0x2f
        /*0002*/ 	.short	(.L_1 - .L_0)
	.align		4
.L_0:
        /*0004*/ 	.word	index@(_Z7relax_UPfPiS_S0_Pbi)
        /*0008*/ 	.word	0x00000012


	//----- nvinfo : EIATTR_FRAME_SIZE
	.align		4
.L_1:
        /*000c*/ 	.byte	0x04, 0x11
        /*000e*/ 	.short	(.L_3 - .L_2)
	.align		4
.L_2:
        /*0010*/ 	.word	index@(_Z7relax_UPfPiS_S0_Pbi)
        /*0014*/ 	.word	0x00000000


	//----- nvinfo : EIATTR_MIN_STACK_SIZE
	.align		4
.L_3:
        /*0018*/ 	.byte	0x04, 0x12
        /*001a*/ 	.short	(.L_5 - .L_4)
	.align		4
.L_4:
        /*001c*/ 	.word	index@(_Z7relax_UPfPiS_S0_Pbi)
        /*0020*/ 	.word	0x00000000
.L_5:


//--------------------- .nv.compat                --------------------------
	.section	.nv.compat,"",@"SHT_CUDA_COMPAT_INFO"
	.align	4
        /*0000*/ 	.byte	0x02, 0x09, 0x00, 0x00, 0x02, 0x02, 0x01, 0x00, 0x02, 0x05, 0x05, 0x00, 0x03, 0x07, 0x01, 0x01
        /*0010*/ 	.byte	0x02, 0x03, 0x00, 0x00, 0x02, 0x06, 0x01, 0x00, 0x04, 0x0b, 0x08, 0x00, 0x09, 0x00, 0x00, 0x00
        /*0020*/ 	.byte	0x00, 0x00, 0x00, 0x00


//--------------------- .nv.info._Z7relax_UPfPiS_S0_Pbi --------------------------
	.section	.nv.info._Z7relax_UPfPiS_S0_Pbi,"",@"SHT_CUDA_INFO"
	.sectionflags	@""
	.align	4


	//----- nvinfo : EIATTR_CUDA_API_VERSION
	.align		4
        /*0000*/ 	.byte	0x04, 0x37
        /*0002*/ 	.short	(.L_7 - .L_6)
.L_6:
        /*0004*/ 	.word	0x00000082


	//----- nvinfo : EIATTR_KPARAM_INFO
	.align		4
.L_7:
        /*0008*/ 	.byte	0x04, 0x17
        /*000a*/ 	.short	(.L_9 - .L_8)
.L_8:
        /*000c*/ 	.word	0x00000000
        /*0010*/ 	.short	0x0005
        /*0012*/ 	.short	0x0028
        /*0014*/ 	.byte	0x00, 0xf0, 0x11, 0x00


	//----- nvinfo : EIATTR_KPARAM_INFO
	.align		4
.L_9:
        /*0018*/ 	.byte	0x04, 0x17
        /*001a*/ 	.short	(.L_11 - .L_10)
.L_10:
        /*001c*/ 	.word	0x00000000
        /*0020*/ 	.short	0x0004
        /*0022*/ 	.short	0x0020
        /*0024*/ 	.byte	0x00, 0xf5, 0x21, 0x00


	//----- nvinfo : EIATTR_KPARAM_INFO
	.align		4
.L_11:
        /*0028*/ 	.byte	0x04, 0x17
        /*002a*/ 	.short	(.L_13 - .L_12)
.L_12:
        /*002c*/ 	.word	0x00000000
        /*0030*/ 	.short	0x0003
        /*0032*/ 	.short	0x0018
        /*0034*/ 	.byte	0x00, 0xf5, 0x21, 0x00


	//----- nvinfo : EIATTR_KPARAM_INFO
	.align		4
.L_13:
        /*0038*/ 	.byte	0x04, 0x17
        /*003a*/ 	.short	(.L_15 - .L_14)
.L_14:
        /*003c*/ 	.word	0x00000000
        /*0040*/ 	.short	0x0002
        /*0042*/ 	.short	0x0010
        /*0044*/ 	.byte	0x00, 0xf5, 0x21, 0x00


	//----- nvinfo : EIATTR_KPARAM_INFO
	.align		4
.L_15:
        /*0048*/ 	.byte	0x04, 0x17
        /*004a*/ 	.short	(.L_17 - .L_16)
.L_16:
        /*004c*/ 	.word	0x00000000
        /*0050*/ 	.short	0x0001
        /*0052*/ 	.short	0x0008
        /*0054*/ 	.byte	0x00, 0xf5, 0x21, 0x00


	//----- nvinfo : EIATTR_KPARAM_INFO
	.align		4
.L_17:
        /*0058*/ 	.byte	0x04, 0x17
        /*005a*/ 	.short	(.L_19 - .L_18)
.L_18:
        /*005c*/ 	.word	0x00000000
        /*0060*/ 	.short	0x0000
        /*0062*/ 	.short	0x0000
        /*0064*/ 	.byte	0x00, 0xf5, 0x21, 0x00


	//----- nvinfo : EIATTR_SPARSE_MMA_MASK
	.align		4
.L_19:
        /*0068*/ 	.byte	0x03, 0x50
        /*006a*/ 	.short	0x0000


	//----- nvinfo : EIATTR_MAXREG_COUNT
	.align		4
        /*006c*/ 	.byte	0x03, 0x1b
        /*006e*/ 	.short	0x00ff


	//----- nvinfo : EIATTR_MERCURY_ISA_VERSION
	.align		4
        /*0070*/ 	.byte	0x03, 0x5f
        /*0072*/ 	.short	0x0101


	//----- nvinfo : EIATTR_VRC_CTA_INIT_COUNT
	.align		4
        /*0074*/ 	.byte	0x02, 0x4a
	.zero		1
	.zero		1


	//----- nvinfo : EIATTR_EXIT_INSTR_OFFSETS
	.align		4
        /*0078*/ 	.byte	0x04, 0x1c
        /*007a*/ 	.short	(.L_21 - .L_20)


	//   ....[0]....
.L_20:
        /*007c*/ 	.word	0x00000070


	//   ....[1]....
        /*0080*/ 	.word	0x000000e0


	//   ....[2]....
        /*0084*/ 	.word	0x00000140


	//   ....[3]....
        /*0088*/ 	.word	0x00000330


	//----- nvinfo : EIATTR_CRS_STACK_SIZE
	.align		4
.L_21:
        /*008c*/ 	.byte	0x04, 0x1e
        /*008e*/ 	.short	(.L_23 - .L_22)
.L_22:
        /*0090*/ 	.word	0x00000000


	//----- nvinfo : EIATTR_CBANK_PARAM_SIZE
	.align		4
.L_23:
        /*0094*/ 	.byte	0x03, 0x19
        /*0096*/ 	.short	0x002c


	//----- nvinfo : EIATTR_PARAM_CBANK
	.align		4
        /*0098*/ 	.byte	0x04, 0x0a
        /*009a*/ 	.short	(.L_25 - .L_24)
	.align		4
.L_24:
        /*009c*/ 	.word	index@(.nv.constant0._Z7relax_UPfPiS_S0_Pbi)
        /*00a0*/ 	.short	0x0380
        /*00a2*/ 	.short	0x002c


	//----- nvinfo : EIATTR_SW_WAR
	.align		4
.L_25:
        /*00a4*/ 	.byte	0x04, 0x36
        /*00a6*/ 	.short	(.L_27 - .L_26)
.L_26:
        /*00a8*/ 	.word	0x00000008
.L_27:


//--------------------- .nv.callgraph             --------------------------
	.section	.nv.callgraph,"",@"SHT_CUDA_CALLGRAPH"
	.align	4
	.sectionentsize	8
	.align		4
        /*0000*/ 	.word	0x00000000
	.align		4
        /*0004*/ 	.word	0xffffffff
	.align		4
        /*0008*/ 	.word	0x00000000
	.align		4
        /*000c*/ 	.word	0xfffffffe
	.align		4
        /*0010*/ 	.word	0x00000000
	.align		4
        /*0014*/ 	.word	0xfffffffd
	.align		4
        /*0018*/ 	.word	0x00000000
	.align		4
        /*001c*/ 	.word	0xfffffffc


//--------------------- .text._Z7relax_UPfPiS_S0_Pbi --------------------------
	.section	.text._Z7relax_UPfPiS_S0_Pbi,"ax",@progbits
	.align	128
        .global         _Z7relax_UPfPiS_S0_Pbi
        .type           _Z7relax_UPfPiS_S0_Pbi,@function
        .size           _Z7relax_UPfPiS_S0_Pbi,(.L_x_6 - _Z7relax_UPfPiS_S0_Pbi)
        .other          _Z7relax_UPfPiS_S0_Pbi,@"STO_CUDA_ENTRY STV_DEFAULT"
_Z7relax_UPfPiS_S0_Pbi:
.text._Z7relax_UPfPiS_S0_Pbi:
[----:B------:R-:W-:Y:S01]  /*0000*/  LDC R1, c[0x0][0x37c] ;  /* 0x0000df00ff017b82 */ /* 0x000fe20000000800 */
[----:B------:R-:W0:Y:S07]  /*0010*/  S2R R7, SR_TID.X ;  /* 0x0000000000077919 */ /* 0x000e2e0000002100 */
[----:B------:R-:W0:Y:S01]  /*0020*/  S2UR UR4, SR_CTAID.X ;  /* 0x00000000000479c3 */ /* 0x000e220000002500 */
[----:B------:R-:W1:Y:S07]  /*0030*/  LDCU UR5, c[0x0][0x3a8] ;  /* 0x00007500ff0577ac */ /* 0x000e6e0008000800 */
[----:B------:R-:W0:Y:S02]  /*0040*/  LDC R0, c[0x0][0x360] ;  /* 0x0000d800ff007b82 */ /* 0x000e240000000800 */
[----:B0-----:R-:W-:-:S05]  /*0050*/  IMAD R7, R0, UR4, R7 ;  /* 0x0000000400077c24 */ /* 0x001fca000f8e0207 */
[----:B-1----:R-:W-:-:S13]  /*0060*/  ISETP.GE.AND P0, PT, R7, UR5, PT ;  /* 0x0000000507007c0c */ /* 0x002fda000bf06270 */
[----:B------:R-:W-:Y:S05]  /*0070*/  @P0 EXIT ;  /* 0x000000000000094d */ /* 0x000fea0003800000 */
[----:B------:R-:W0:Y:S01]  /*0080*/  LDCU.64 UR6, c[0x0][0x3a0] ;  /* 0x00007400ff0677ac */ /* 0x000e220008000a00 */
[----:B------:R-:W1:Y:S01]  /*0090*/  LDCU.64 UR4, c[0x0][0x358] ;  /* 0x00006b00ff0477ac */ /* 0x000e620008000a00 */
[----:B0-----:R-:W-:-:S04]  /*00a0*/  IADD3 R2, P0, PT, R7, UR6, RZ ;  /* 0x0000000607027c10 */ /* 0x001fc8000ff1e0ff */
[----:B------:R-:W-:-:S05]  /*00b0*/  LEA.HI.X.SX32 R3, R7, UR7, 0x1, P0 ;  /* 0x0000000707037c11 */ /* 0x000fca00080f0eff */
[----:B-1----:R-:W2:Y:S02]  /*00c0*/  LDG.E.U8 R2, desc[UR4][R2.64] ;  /* 0x0000000402027981 */ /* 0x002ea4000c1e1100 */
[----:B--2---:R-:W-:-:S13]  /*00d0*/  ISETP.NE.AND P0, PT, R2, RZ, PT ;  /* 0x000000ff0200720c */ /* 0x004fda0003f05270 */
[----:B------:R-:W-:Y:S05]  /*00e0*/  @!P0 EXIT ;  /* 0x000000000000894d */ /* 0x000fea0003800000 */
[----:B------:R-:W0:Y:S02]  /*00f0*/  LDC.64 R2, c[0x0][0x398] ;  /* 0x0000e600ff027b82 */ /* 0x000e240000000a00 */
[----:B0-----:R-:W-:-:S05]  /*0100*/  IMAD.WIDE R2, R7, 0x4, R2 ;  /* 0x0000000407027825 */ /* 0x001fca00078e0202 */
[----:B------:R-:W2:Y:S04]  /*0110*/  LDG.E R0, desc[UR4][R2.64] ;  /* 0x0000000402007981 */ /* 0x000ea8000c1e1900 */
[----:B------:R-:W2:Y:S02]  /*0120*/  LDG.E R9, desc[UR4][R2.64+0x4] ;  /* 0x0000040402097981 */ /* 0x000ea4000c1e1900 */
[----:B--2---:R-:W-:-:S13]  /*0130*/  ISETP.GE.AND P0, PT, R0, R9, PT ;  /* 0x000000090000720c */ /* 0x004fda0003f06270 */
[----:B------:R-:W-:Y:S05]  /*0140*/  @P0 EXIT ;  /* 0x000000000000094d */ /* 0x000fea0003800000 */
[----:B------:R-:W0:Y:S01]  /*0150*/  LDC.64 R4, c[0x0][0x380] ;  /* 0x0000e000ff047b82 */ /* 0x000e220000000a00 */
[----:B------:R-:W-:Y:S02]  /*0160*/  IMAD.MOV.U32 R13, RZ, RZ, R9 ;  /* 0x000000ffff0d7224 */ /* 0x000fe400078e0009 */
[----:B0-----:R-:W-:-:S07]  /*0170*/  IMAD.WIDE R4, R7, 0x4, R4 ;  /* 0x0000000407047825 */ /* 0x001fce00078e0204 */
.L_x_4:
[----:B0-----:R-:W0:Y:S01]  /*0180*/  LDC.64 R6, c[0x0][0x388] ;  /* 0x0000e200ff067b82 */ /* 0x001e220000000a00 */
[----:B------:R-:W2:Y:S07]  /*0190*/  LDG.E R12, desc[UR4][R4.64] ;  /* 0x00000004040c7981 */ /* 0x000eae000c1e1900 */
[----:B------:R-:W1:Y:S08]  /*01a0*/  LDC.64 R8, c[0x0][0x390] ;  /* 0x0000e400ff087b82 */ /* 0x000e700000000a00 */
[----:B------:R-:W3:Y:S01]  /*01b0*/  LDC.64 R10, c[0x0][0x380] ;  /* 0x0000e000ff0a7b82 */ /* 0x000ee20000000a00 */
[----:B0-----:R-:W-:-:S06]  /*01c0*/  IMAD.WIDE R6, R0, 0x4, R6 ;  /* 0x0000000400067825 */ /* 0x001fcc00078e0206 */
[----:B------:R-:W3:Y:S01]  /*01d0*/  LDG.E R7, desc[UR4][R6.64] ;  /* 0x0000000406077981 */ /* 0x000ee2000c1e1900 */
[----:B-1----:R-:W-:-:S06]  /*01e0*/  IMAD.WIDE R8, R0, 0x4, R8 ;  /* 0x0000000400087825 */ /* 0x002fcc00078e0208 */
[----:B------:R-:W2:Y:S01]  /*01f0*/  LDG.E R9, desc[UR4][R8.64] ;  /* 0x0000000408097981 */ /* 0x000ea2000c1e1900 */
[----:B---3--:R-:W-:-:S05]  /*0200*/  IMAD.WIDE R10, R7, 0x4, R10 ;  /* 0x00000004070a7825 */ /* 0x008fca00078e020a */
[----:B------:R-:W3:Y:S01]  /*0210*/  LDG.E R6, desc[UR4][R10.64] ;  /* 0x000000040a067981 */ /* 0x000ee2000c1e1900 */
[----:B--2---:R-:W-:Y:S01]  /*0220*/  FADD R15, R12, R9 ;  /* 0x000000090c0f7221 */ /* 0x004fe20000000000 */
[----:B------:R-:W-:Y:S04]  /*0230*/  BSSY B0, `(.L_x_0) ;  /* 0x000000c000007945 */ /* 0x000fe80003800000 */
[----:B---3--:R-:W-:-:S13]  /*0240*/  FSETP.GEU.AND P0, PT, R15, R6, PT ;  /* 0x000000060f00720b */ /* 0x008fda0003f0e000 */
[----:B------:R-:W-:Y:S05]  /*0250*/  @P0 BRA `(.L_x_1) ;  /* 0x0000000000240947 */ /* 0x000fea0003800000 */
[----:B------:R-:W-:Y:S01]  /*0260*/  BSSY B1, `(.L_x_2) ;  /* 0x0000007000017945 */ /* 0x000fe20003800000 */
.L_x_3:
[----:B------:R-:W-:Y:S01]  /*0270*/  FMNMX R7, R15, R6, PT ;  /* 0x000000060f077209 */ /* 0x000fe20003800000 */
[----:B------:R-:W-:Y:S05]  /*0280*/  YIELD ;  /* 0x0000000000007946 */ /* 0x000fea0003800000 */
[----:B------:R-:W2:Y:S02]  /*0290*/  ATOMG.E.CAS.STRONG.GPU PT, R7, [R10], R6, R7 ;  /* 0x000000060a0773a9 */ /* 0x000ea400001ee107 */
[-C--:B--2---:R-:W-:Y:S02]  /*02a0*/  ISETP.NE.AND P0, PT, R6, R7.reuse, PT ;  /* 0x000000070600720c */ /* 0x084fe40003f05270 */
[----:B------:R-:W-:-:S11]  /*02b0*/  MOV R6, R7 ;  /* 0x0000000700067202 */ /* 0x000fd60000000f00 */
[----:B------:R-:W-:Y:S05]  /*02c0*/  @P0 BRA `(.L_x_3) ;  /* 0xfffffffc00e80947 */ /* 0x000fea000383ffff */
[----:B------:R-:W-:Y:S05]  /*02d0*/  BSYNC B1 ;  /* 0x0000000000017941 */ /* 0x000fea0003800000 */
.L_x_2:
[----:B------:R0:W5:Y:S02]  /*02e0*/  LDG.E R13, desc[UR4][R2.64+0x4] ;  /* 0x00000404020d7981 */ /* 0x000164000c1e1900 */
.L_x_1:
[----:B------:R-:W-:Y:S05]  /*02f0*/  BSYNC B0 ;  /* 0x0000000000007941 */ /* 0x000fea0003800000 */
.L_x_0:
[----:B------:R-:W-:-:S05]  /*0300*/  VIADD R0, R0, 0x1 ;  /* 0x0000000100007836 */ /* 0x000fca0000000000 */
[----:B-----5:R-:W-:-:S13]  /*0310*/  ISETP.GE.AND P0, PT, R0, R13, PT ;  /* 0x0000000d0000720c */ /* 0x020fda0003f06270 */
[----:B------:R-:W-:Y:S05]  /*0320*/  @!P0 BRA `(.L_x_4) ;  /* 0xfffffffc00948947 */ /* 0x000fea000383ffff */
[----:B------:R-:W-:Y:S05]  /*0330*/  EXIT ;  /* 0x000000000000794d */ /* 0x000fea0003800000 */
.L_x_5:
[----:B------:R-:W-:-:S00]  /*0340*/  BRA `(.L_x_5) ;  /* 0xfffffffc00fc7947 */ /* 0x000fc0000383ffff */
[----:B------:R-:W-:-:S00]  /*0350*/  NOP ;  /* 0x0000000000007918 */ /* 0x000fc00000000000 */
        /* <DEDUP_REMOVED lines=10> */
.L_x_6:


//--------------------- .nv.shared.reserved.0     --------------------------
	.section	.nv.shared.reserved.0,"aw",@nobits
	.weak		__nv_reservedSMEM_offset_0_alias
	.size		__nv_reservedSMEM_offset_0_alias, 0, 64
	.other		__nv_reservedSMEM_offset_0_alias,@"STO_CUDA_RESERVED_SHARED STV_DEFAULT"
__nv_reservedSMEM_offset_0_alias:
	.zero		0
	.zero		64


//--------------------- .nv.constant0._Z7relax_UPfPiS_S0_Pbi --------------------------
	.section	.nv.constant0._Z7relax_UPfPiS_S0_Pbi,"a",@progbits
	.sectionflags	@""
	.align	4
.nv.constant0._Z7relax_UPfPiS_S0_Pbi:
	.zero		940


//--------------------- SYMBOLS --------------------------

	.type		.nv.reservedSmem.offset0,@object
	.size		.nv.reservedSmem.offset0,0x4
